//
// Generated by NVIDIA NVVM Compiler
//
// Compiler Build ID: CL-36424714
// Cuda compilation tools, release 13.0, V13.0.88
// Based on NVVM 20.0.0
//

.version 9.0
.target sm_100
.address_size 64

	// .globl	_Z16atbt_kernel_slimPKdS0_Pdiii

.visible .entry _Z16atbt_kernel_slimPKdS0_Pdiii(
	.param .u64 .ptr .align 1 _Z16atbt_kernel_slimPKdS0_Pdiii_param_0,
	.param .u64 .ptr .align 1 _Z16atbt_kernel_slimPKdS0_Pdiii_param_1,
	.param .u64 .ptr .align 1 _Z16atbt_kernel_slimPKdS0_Pdiii_param_2,
	.param .u32 _Z16atbt_kernel_slimPKdS0_Pdiii_param_3,
	.param .u32 _Z16atbt_kernel_slimPKdS0_Pdiii_param_4,
	.param .u32 _Z16atbt_kernel_slimPKdS0_Pdiii_param_5
)
{
	.reg .pred 	%p<13>;
	.reg .b32 	%r<38>;
	.reg .b64 	%rd<53>;
	.reg .b64 	%fd<68>;

	ld.param.u64 	%rd7, [_Z16atbt_kernel_slimPKdS0_Pdiii_param_0];
	ld.param.u64 	%rd8, [_Z16atbt_kernel_slimPKdS0_Pdiii_param_1];
	ld.param.u64 	%rd6, [_Z16atbt_kernel_slimPKdS0_Pdiii_param_2];
	ld.param.u32 	%r18, [_Z16atbt_kernel_slimPKdS0_Pdiii_param_3];
	ld.param.u32 	%r19, [_Z16atbt_kernel_slimPKdS0_Pdiii_param_4];
	ld.param.u32 	%r20, [_Z16atbt_kernel_slimPKdS0_Pdiii_param_5];
	cvta.to.global.u64 	%rd1, %rd8;
	cvta.to.global.u64 	%rd2, %rd7;
	mov.u32 	%r1, %ctaid.y;
	mov.u32 	%r21, %ctaid.x;
	mov.u32 	%r22, %ntid.x;
	mov.u32 	%r23, %tid.x;
	mad.lo.s32 	%r2, %r21, %r22, %r23;
	setp.ge.s32 	%p1, %r2, %r18;
	setp.ge.s32 	%p2, %r1, %r19;
	or.pred  	%p3, %p1, %p2;
	@%p3 bra 	$L__BB0_14;
	setp.lt.s32 	%p4, %r20, 1;
	mov.f64 	%fd67, 0d0000000000000000;
	@%p4 bra 	$L__BB0_13;
	mul.lo.s32 	%r3, %r20, %r1;
	and.b32  	%r4, %r20, 7;
	setp.lt.u32 	%p5, %r20, 8;
	mov.f64 	%fd67, 0d0000000000000000;
	mov.b32 	%r36, 0;
	@%p5 bra 	$L__BB0_5;
	and.b32  	%r36, %r20, 2147483640;
	neg.s32 	%r34, %r36;
	shl.b32 	%r7, %r18, 3;
	mul.wide.u32 	%rd9, %r3, 8;
	add.s64 	%rd10, %rd9, %rd1;
	add.s64 	%rd52, %rd10, 32;
	mov.f64 	%fd67, 0d0000000000000000;
	mul.wide.s32 	%rd13, %r18, 8;
	mov.u32 	%r33, %r2;
$L__BB0_4:
	.pragma "nounroll";
	mul.wide.s32 	%rd11, %r33, 8;
	add.s64 	%rd12, %rd2, %rd11;
	ld.global.f64 	%fd17, [%rd12];
	ld.global.f64 	%fd18, [%rd52+-32];
	fma.rn.f64 	%fd19, %fd17, %fd18, %fd67;
	add.s64 	%rd14, %rd12, %rd13;
	ld.global.f64 	%fd20, [%rd14];
	ld.global.f64 	%fd21, [%rd52+-24];
	fma.rn.f64 	%fd22, %fd20, %fd21, %fd19;
	add.s64 	%rd15, %rd14, %rd13;
	ld.global.f64 	%fd23, [%rd15];
	ld.global.f64 	%fd24, [%rd52+-16];
	fma.rn.f64 	%fd25, %fd23, %fd24, %fd22;
	add.s64 	%rd16, %rd15, %rd13;
	ld.global.f64 	%fd26, [%rd16];
	ld.global.f64 	%fd27, [%rd52+-8];
	fma.rn.f64 	%fd28, %fd26, %fd27, %fd25;
	add.s64 	%rd17, %rd16, %rd13;
	ld.global.f64 	%fd29, [%rd17];
	ld.global.f64 	%fd30, [%rd52];
	fma.rn.f64 	%fd31, %fd29, %fd30, %fd28;
	add.s64 	%rd18, %rd17, %rd13;
	ld.global.f64 	%fd32, [%rd18];
	ld.global.f64 	%fd33, [%rd52+8];
	fma.rn.f64 	%fd34, %fd32, %fd33, %fd31;
	add.s64 	%rd19, %rd18, %rd13;
	ld.global.f64 	%fd35, [%rd19];
	ld.global.f64 	%fd36, [%rd52+16];
	fma.rn.f64 	%fd37, %fd35, %fd36, %fd34;
	add.s64 	%rd20, %rd19, %rd13;
	ld.global.f64 	%fd38, [%rd20];
	ld.global.f64 	%fd39, [%rd52+24];
	fma.rn.f64 	%fd67, %fd38, %fd39, %fd37;
	add.s32 	%r34, %r34, 8;
	add.s32 	%r33, %r33, %r7;
	add.s64 	%rd52, %rd52, 64;
	setp.ne.s32 	%p6, %r34, 0;
	@%p6 bra 	$L__BB0_4;
$L__BB0_5:
	setp.eq.s32 	%p7, %r4, 0;
	@%p7 bra 	$L__BB0_13;
	and.b32  	%r13, %r20, 3;
	setp.lt.u32 	%p8, %r4, 4;
	@%p8 bra 	$L__BB0_8;
	mad.lo.s32 	%r25, %r36, %r18, %r2;
	mul.wide.s32 	%rd21, %r25, 8;
	add.s64 	%rd22, %rd2, %rd21;
	ld.global.f64 	%fd41, [%rd22];
	add.s32 	%r26, %r36, %r3;
	mul.wide.u32 	%rd23, %r26, 8;
	add.s64 	%rd24, %rd1, %rd23;
	ld.global.f64 	%fd42, [%rd24];
	fma.rn.f64 	%fd43, %fd41, %fd42, %fd67;
	mul.wide.s32 	%rd25, %r18, 8;
	add.s64 	%rd26, %rd22, %rd25;
	ld.global.f64 	%fd44, [%rd26];
	cvt.u64.u32 	%rd27, %r3;
	cvt.u64.u32 	%rd28, %r36;
	add.s64 	%rd29, %rd28, %rd27;
	shl.b64 	%rd30, %rd29, 3;
	add.s64 	%rd31, %rd1, %rd30;
	ld.global.f64 	%fd45, [%rd31+8];
	fma.rn.f64 	%fd46, %fd44, %fd45, %fd43;
	add.s64 	%rd32, %rd26, %rd25;
	ld.global.f64 	%fd47, [%rd32];
	ld.global.f64 	%fd48, [%rd31+16];
	fma.rn.f64 	%fd49, %fd47, %fd48, %fd46;
	add.s64 	%rd33, %rd32, %rd25;
	ld.global.f64 	%fd50, [%rd33];
	ld.global.f64 	%fd51, [%rd31+24];
	fma.rn.f64 	%fd67, %fd50, %fd51, %fd49;
	add.s32 	%r36, %r36, 4;
$L__BB0_8:
	setp.eq.s32 	%p9, %r13, 0;
	@%p9 bra 	$L__BB0_13;
	setp.eq.s32 	%p10, %r13, 1;
	@%p10 bra 	$L__BB0_11;
	mad.lo.s32 	%r27, %r36, %r18, %r2;
	mul.wide.s32 	%rd34, %r27, 8;
	add.s64 	%rd35, %rd2, %rd34;
	ld.global.f64 	%fd53, [%rd35];
	add.s32 	%r28, %r36, %r3;
	mul.wide.u32 	%rd36, %r28, 8;
	add.s64 	%rd37, %rd1, %rd36;
	ld.global.f64 	%fd54, [%rd37];
	fma.rn.f64 	%fd55, %fd53, %fd54, %fd67;
	mul.wide.s32 	%rd38, %r18, 8;
	add.s64 	%rd39, %rd35, %rd38;
	ld.global.f64 	%fd56, [%rd39];
	cvt.u64.u32 	%rd40, %r3;
	cvt.u64.u32 	%rd41, %r36;
	add.s64 	%rd42, %rd41, %rd40;
	shl.b64 	%rd43, %rd42, 3;
	add.s64 	%rd44, %rd1, %rd43;
	ld.global.f64 	%fd57, [%rd44+8];
	fma.rn.f64 	%fd67, %fd56, %fd57, %fd55;
	add.s32 	%r36, %r36, 2;
$L__BB0_11:
	and.b32  	%r29, %r20, 1;
	setp.eq.b32 	%p11, %r29, 1;
	not.pred 	%p12, %p11;
	@%p12 bra 	$L__BB0_13;
	mad.lo.s32 	%r30, %r36, %r18, %r2;
	mul.wide.s32 	%rd45, %r30, 8;
	add.s64 	%rd46, %rd2, %rd45;
	ld.global.f64 	%fd58, [%rd46];
	add.s32 	%r31, %r36, %r3;
	mul.wide.u32 	%rd47, %r31, 8;
	add.s64 	%rd48, %rd1, %rd47;
	ld.global.f64 	%fd59, [%rd48];
	fma.rn.f64 	%fd67, %fd58, %fd59, %fd67;
$L__BB0_13:
	mad.lo.s32 	%r32, %r19, %r2, %r1;
	cvta.to.global.u64 	%rd49, %rd6;
	mul.wide.s32 	%rd50, %r32, 8;
	add.s64 	%rd51, %rd49, %rd50;
	st.global.f64 	[%rd51], %fd67;
$L__BB0_14:
	ret;

}


// ===== COMPILED SASS (sm_100) =====

	.target	sm_100

	.elftype	@"ET_EXEC"


//--------------------- .note.nv.tkinfo           --------------------------
	.section	.note.nv.tkinfo,"",@"SHT_NOTE"
	.sectionflags	@"SHF_NOTE_NV_TKINFO"
	.tkinfo
        /*0018*/ 	.word	0x00000002
        /*0030*/ 	.string	""
        /*0030*/ 	.string	"ptxas"
        /*0030*/ 	.string	"Cuda compilation tools, release 13.0, V13.0.88"
        /*0030*/ 	.string	"Build cuda_13.0.r13.0/compiler.36424714_0"
        /*0030*/ 	.string	"-arch sm_100 -m 64 "



//--------------------- .note.nv.cuinfo           --------------------------
	.section	.note.nv.cuinfo,"",@"SHT_NOTE"
	.sectionflags	@"SHF_NOTE_NV_CUINFO"
        /*0018*/ 	.short	0x0002
        /*001a*/ 	.short	0x0064
        /*001c*/ 	.short	0x0082
	.zero		2


//--------------------- .nv.info                  --------------------------
	.section	.nv.info,"",@"SHT_CUDA_INFO"
	.align	4


	//----- nvinfo : EIATTR_REGCOUNT
	.align		4
        /*0000*/ 	.byte	0x04, 0x2f
        /*0002*/ 	.short	(.L_1 - .L_0)
	.align		4
.L_0:
        /*0004*/ 	.word	index@(_Z16atbt_kernel_slimPKdS0_Pdiii)
        /*0008*/ 	.word	0x00000020


	//----- nvinfo : EIATTR_FRAME_SIZE
	.align		4
.L_1:
        /*000c*/ 	.byte	0x04, 0x11
        /*000e*/ 	.short	(.L_3 - .L_2)
	.align		4
.L_2:
        /*0010*/ 	.word	index@(_Z16atbt_kernel_slimPKdS0_Pdiii)
        /*0014*/ 	.word	0x00000000


	//----- nvinfo : EIATTR_MIN_STACK_SIZE
	.align		4
.L_3:
        /*0018*/ 	.byte	0x04, 0x12
        /*001a*/ 	.short	(.L_5 - .L_4)
	.align		4
.L_4:
        /*001c*/ 	.word	index@(_Z16atbt_kernel_slimPKdS0_Pdiii)
        /*0020*/ 	.word	0x00000000
.L_5:


//--------------------- .nv.compat                --------------------------
	.section	.nv.compat,"",@"SHT_CUDA_COMPAT_INFO"
	.align	4
        /*0000*/ 	.byte	0x02, 0x09, 0x00, 0x00, 0x02, 0x02, 0x01, 0x00, 0x02, 0x05, 0x05, 0x00, 0x03, 0x07, 0x01, 0x01
        /*0010*/ 	.byte	0x02, 0x03, 0x00, 0x00, 0x02, 0x06, 0x01, 0x00, 0x04, 0x0b, 0x08, 0x00, 0x01, 0x00, 0x00, 0x00
        /*0020*/ 	.byte	0x00, 0x00, 0x00, 0x00


//--------------------- .nv.info._Z16atbt_kernel_slimPKdS0_Pdiii --------------------------
	.section	.nv.info._Z16atbt_kernel_slimPKdS0_Pdiii,"",@"SHT_CUDA_INFO"
	.sectionflags	@""
	.align	4


	//----- nvinfo : EIATTR_CUDA_API_VERSION
	.align		4
        /*0000*/ 	.byte	0x04, 0x37
        /*0002*/ 	.short	(.L_7 - .L_6)
.L_6:
        /*0004*/ 	.word	0x00000082


	//----- nvinfo : EIATTR_KPARAM_INFO
	.align		4
.L_7:
        /*0008*/ 	.byte	0x04, 0x17
        /*000a*/ 	.short	(.L_9 - .L_8)
.L_8:
        /*000c*/ 	.word	0x00000000
        /*0010*/ 	.short	0x0005
        /*0012*/ 	.short	0x0020
        /*0014*/ 	.byte	0x00, 0xf0, 0x11, 0x00


	//----- nvinfo : EIATTR_KPARAM_INFO
	.align		4
.L_9:
        /*0018*/ 	.byte	0x04, 0x17
        /*001a*/ 	.short	(.L_11 - .L_10)
.L_10:
        /*001c*/ 	.word	0x00000000
        /*0020*/ 	.short	0x0004
        /*0022*/ 	.short	0x001c
        /*0024*/ 	.byte	0x00, 0xf0, 0x11, 0x00


	//----- nvinfo : EIATTR_KPARAM_INFO
	.align		4
.L_11:
        /*0028*/ 	.byte	0x04, 0x17
        /*002a*/ 	.short	(.L_13 - .L_12)
.L_12:
        /*002c*/ 	.word	0x00000000
        /*0030*/ 	.short	0x0003
        /*0032*/ 	.short	0x0018
        /*0034*/ 	.byte	0x00, 0xf0, 0x11, 0x00


	//----- nvinfo : EIATTR_KPARAM_INFO
	.align		4
.L_13:
        /*0038*/ 	.byte	0x04, 0x17
        /*003a*/ 	.short	(.L_15 - .L_14)
.L_14:
        /*003c*/ 	.word	0x00000000
        /*0040*/ 	.short	0x0002
        /*0042*/ 	.short	0x0010
        /*0044*/ 	.byte	0x00, 0xf5, 0x21, 0x00


	//----- nvinfo : EIATTR_KPARAM_INFO
	.align		4
.L_15:
        /*0048*/ 	.byte	0x04, 0x17
        /*004a*/ 	.short	(.L_17 - .L_16)
.L_16:
        /*004c*/ 	.word	0x00000000
        /*0050*/ 	.short	0x0001
        /*0052*/ 	.short	0x0008
        /*0054*/ 	.byte	0x00, 0xf5, 0x21, 0x00


	//----- nvinfo : EIATTR_KPARAM_INFO
	.align		4
.L_17:
        /*0058*/ 	.byte	0x04, 0x17
        /*005a*/ 	.short	(.L_19 - .L_18)
.L_18:
        /*005c*/ 	.word	0x00000000
        /*0060*/ 	.short	0x0000
        /*0062*/ 	.short	0x0000
        /*0064*/ 	.byte	0x00, 0xf5, 0x21, 0x00


	//----- nvinfo : EIATTR_SPARSE_MMA_MASK
	.align		4
.L_19:
        /*0068*/ 	.byte	0x03, 0x50
        /*006a*/ 	.short	0x0000


	//----- nvinfo : EIATTR_MAXREG_COUNT
	.align		4
        /*006c*/ 	.byte	0x03, 0x1b
        /*006e*/ 	.short	0x00ff


	//----- nvinfo : EIATTR_MERCURY_ISA_VERSION
	.align		4
        /*0070*/ 	.byte	0x03, 0x5f
        /*0072*/ 	.short	0x0101


	//----- nvinfo : EIATTR_VRC_CTA_INIT_COUNT
	.align		4
        /*0074*/ 	.byte	0x02, 0x4a
	.zero		1
	.zero		1


	//----- nvinfo : EIATTR_EXIT_INSTR_OFFSETS
	.align		4
        /*0078*/ 	.byte	0x04, 0x1c
        /*007a*/ 	.short	(.L_21 - .L_20)


	//   ....[0]....
.L_20:
        /*007c*/ 	.word	0x00000090


	//   ....[1]....
        /*0080*/ 	.word	0x000008b0


	//----- nvinfo : EIATTR_CBANK_PARAM_SIZE
	.align		4
.L_21:
        /*0084*/ 	.byte	0x03, 0x19
        /*0086*/ 	.short	0x0024


	//----- nvinfo : EIATTR_PARAM_CBANK
	.align		4
        /*0088*/ 	.byte	0x04, 0x0a
        /*008a*/ 	.short	(.L_23 - .L_22)
	.align		4
.L_22:
        /*008c*/ 	.word	index@(.nv.constant0._Z16atbt_kernel_slimPKdS0_Pdiii)
        /*0090*/ 	.short	0x0380
        /*0092*/ 	.short	0x0024


	//----- nvinfo : EIATTR_SW_WAR
	.align		4
.L_23:
        /*0094*/ 	.byte	0x04, 0x36
        /*0096*/ 	.short	(.L_25 - .L_24)
.L_24:
        /*0098*/ 	.word	0x00000008
.L_25:


//--------------------- .nv.callgraph             --------------------------
	.section	.nv.callgraph,"",@"SHT_CUDA_CALLGRAPH"
	.align	4
	.sectionentsize	8
	.align		4
        /*0000*/ 	.word	0x00000000
	.align		4
        /*0004*/ 	.word	0xffffffff
	.align		4
        /*0008*/ 	.word	0x00000000
	.align		4
        /*000c*/ 	.word	0xfffffffe
	.align		4
        /*0010*/ 	.word	0x00000000
	.align		4
        /*0014*/ 	.word	0xfffffffd
	.align		4
        /*0018*/ 	.word	0x00000000
	.align		4
        /*001c*/ 	.word	0xfffffffc


//--------------------- .text._Z16atbt_kernel_slimPKdS0_Pdiii --------------------------
	.section	.text._Z16atbt_kernel_slimPKdS0_Pdiii,"ax",@progbits
	.align	128
        .global         _Z16atbt_kernel_slimPKdS0_Pdiii
        .type           _Z16atbt_kernel_slimPKdS0_Pdiii,@function
        .size           _Z16atbt_kernel_slimPKdS0_Pdiii,(.L_x_5 - _Z16atbt_kernel_slimPKdS0_Pdiii)
        .other          _Z16atbt_kernel_slimPKdS0_Pdiii,@"STO_CUDA_ENTRY STV_DEFAULT"
_Z16atbt_kernel_slimPKdS0_Pdiii:
.text._Z16atbt_kernel_slimPKdS0_Pdiii:
[----:B------:R-:W-:Y:S01]  /*0000*/  LDC R1, c[0x0][0x37c] ;  /* 0x0000df00ff017b82 */ /* 0x000fe20000000800 */
[----:B------:R-:W0:Y:S07]  /*0010*/  S2R R0, SR_TID.X ;  /* 0x0000000000007919 */ /* 0x000e2e0000002100 */
[----:B------:R-:W0:Y:S08]  /*0020*/  S2UR UR5, SR_CTAID.X ;  /* 0x00000000000579c3 */ /* 0x000e300000002500 */
[----:B------:R-:W0:Y:S08]  /*0030*/  LDC R3, c[0x0][0x360] ;  /* 0x0000d800ff037b82 */ /* 0x000e300000000800 */
[----:B------:R-:W1:Y:S08]  /*0040*/  S2UR UR4, SR_CTAID.Y ;  /* 0x00000000000479c3 */ /* 0x000e700000002600 */
[----:B------:R-:W1:Y:S01]  /*0050*/  LDC.64 R6, c[0x0][0x398] ;  /* 0x0000e600ff067b82 */ /* 0x000e620000000a00 */
[----:B0-----:R-:W-:Y:S01]  /*0060*/  IMAD R3, R3, UR5, R0 ;  /* 0x0000000503037c24 */ /* 0x001fe2000f8e0200 */
[----:B-1----:R-:W-:-:S04]  /*0070*/  ISETP.LE.AND P0, PT, R7, UR4, PT ;  /* 0x0000000407007c0c */ /* 0x002fc8000bf03270 */
[----:B------:R-:W-:-:S13]  /*0080*/  ISETP.GE.OR P0, PT, R3, R6, P0 ;  /* 0x000000060300720c */ /* 0x000fda0000706670 */
[----:B------:R-:W-:Y:S05]  /*0090*/  @P0 EXIT ;  /* 0x000000000000094d */ /* 0x000fea0003800000 */
[----:B------:R-:W0:Y:S01]  /*00a0*/  LDC R0, c[0x0][0x3a0] ;  /* 0x0000e800ff007b82 */ /* 0x000e220000000800 */
[----:B------:R-:W1:Y:S01]  /*00b0*/  LDCU.64 UR6, c[0x0][0x358] ;  /* 0x00006b00ff0677ac */ /* 0x000e620008000a00 */
[----:B------:R-:W-:Y:S02]  /*00c0*/  CS2R R18, SRZ ;  /* 0x0000000000127805 */ /* 0x000fe4000001ff00 */
[----:B0-----:R-:W-:-:S13]  /*00d0*/  ISETP.GE.AND P0, PT, R0, 0x1, PT ;  /* 0x000000010000780c */ /* 0x001fda0003f06270 */
[----:B-1----:R-:W-:Y:S05]  /*00e0*/  @!P0 BRA `(.L_x_0) ;  /* 0x0000000400e08947 */ /* 0x002fea0003800000 */
[C---:B------:R-:W-:Y:S01]  /*00f0*/  ISETP.GE.U32.AND P1, PT, R0.reuse, 0x8, PT ;  /* 0x000000080000780c */ /* 0x040fe20003f26070 */
[----:B------:R-:W-:Y:S01]  /*0100*/  HFMA2 R5, -RZ, RZ, 0, 0 ;  /* 0x00000000ff057431 */ /* 0x000fe200000001ff */
[C---:B------:R-:W-:Y:S01]  /*0110*/  LOP3.LUT R2, R0.reuse, 0x7, RZ, 0xc0, !PT ;  /* 0x0000000700027812 */ /* 0x040fe200078ec0ff */
[----:B------:R-:W-:Y:S01]  /*0120*/  IMAD R4, R0, UR4, RZ ;  /* 0x0000000400047c24 */ /* 0x000fe2000f8e02ff */
[----:B------:R-:W-:Y:S02]  /*0130*/  CS2R R18, SRZ ;  /* 0x0000000000127805 */ /* 0x000fe4000001ff00 */
[----:B------:R-:W-:-:S07]  /*0140*/  ISETP.NE.AND P0, PT, R2, RZ, PT ;  /* 0x000000ff0200720c */ /* 0x000fce0003f05270 */
[----:B------:R-:W-:Y:S06]  /*0150*/  @!P1 BRA `(.L_x_1) ;  /* 0x0000000000c49947 */ /* 0x000fec0003800000 */
[----:B------:R-:W0:Y:S01]  /*0160*/  LDC.64 R8, c[0x0][0x388] ;  /* 0x0000e200ff087b82 */ /* 0x000e220000000a00 */
[----:B------:R-:W-:Y:S01]  /*0170*/  LOP3.LUT R5, R0, 0x7ffffff8, RZ, 0xc0, !PT ;  /* 0x7ffffff800057812 */ /* 0x000fe200078ec0ff */
[----:B------:R-:W-:Y:S01]  /*0180*/  IMAD.MOV.U32 R25, RZ, RZ, R3 ;  /* 0x000000ffff197224 */ /* 0x000fe200078e0003 */
[----:B------:R-:W-:-:S03]  /*0190*/  CS2R R18, SRZ ;  /* 0x0000000000127805 */ /* 0x000fc6000001ff00 */
[----:B------:R-:W-:Y:S02]  /*01a0*/  IMAD.MOV R24, RZ, RZ, -R5 ;  /* 0x000000ffff187224 */ /* 0x000fe400078e0a05 */
[----:B0-----:R-:W-:-:S03]  /*01b0*/  IMAD.WIDE.U32 R8, R4, 0x8, R8 ;  /* 0x0000000804087825 */ /* 0x001fc600078e0008 */
[----:B------:R-:W-:-:S04]  /*01c0*/  IADD3 R10, P1, PT, R8, 0x20, RZ ;  /* 0x00000020080a7810 */ /* 0x000fc80007f3e0ff */
[----:B------:R-:W-:-:S09]  /*01d0*/  IADD3.X R11, PT, PT, RZ, R9, RZ, P1, !PT ;  /* 0x00000009ff0b7210 */ /* 0x000fd20000ffe4ff */
.L_x_2:
[----:B------:R-:W0:Y:S01]  /*01e0*/  LDC.64 R22, c[0x0][0x380] ;  /* 0x0000e000ff167b82 */ /* 0x000e220000000a00 */
[----:B------:R-:W-:Y:S01]  /*01f0*/  MOV R8, R10 ;  /* 0x0000000a00087202 */ /* 0x000fe20000000f00 */
[----:B------:R-:W-:-:S05]  /*0200*/  IMAD.MOV.U32 R9, RZ, RZ, R11 ;  /* 0x000000ffff097224 */ /* 0x000fca00078e000b */
[----:B------:R-:W2:Y:S04]  /*0210*/  LDG.E.64 R12, desc[UR6][R8.64+-0x20] ;  /* 0xffffe006080c7981 */ /* 0x000ea8000c1e1b00 */
[----:B------:R-:W3:Y:S01]  /*0220*/  LDG.E.64 R16, desc[UR6][R8.64+-0x18] ;  /* 0xffffe80608107981 */ /* 0x000ee2000c1e1b00 */
[----:B0-----:R-:W-:-:S05]  /*0230*/  IMAD.WIDE R22, R25, 0x8, R22 ;  /* 0x0000000819167825 */ /* 0x001fca00078e0216 */
[----:B------:R-:W2:Y:S01]  /*0240*/  LDG.E.64 R14, desc[UR6][R22.64] ;  /* 0x00000006160e7981 */ /* 0x000ea2000c1e1b00 */
[----:B------:R-:W-:-:S05]  /*0250*/  IMAD.WIDE R28, R6, 0x8, R22 ;  /* 0x00000008061c7825 */ /* 0x000fca00078e0216 */
[----:B------:R-:W3:Y:S01]  /*0260*/  LDG.E.64 R10, desc[UR6][R28.64] ;  /* 0x000000061c0a7981 */ /* 0x000ee2000c1e1b00 */
[C---:B------:R-:W-:Y:S01]  /*0270*/  IMAD.WIDE R26, R6.reuse, 0x8, R28 ;  /* 0x00000008061a7825 */ /* 0x040fe200078e021c */
[----:B--2---:R-:W-:Y:S02]  /*0280*/  DFMA R18, R14, R12, R18 ;  /* 0x0000000c0e12722b */ /* 0x004fe40000000012 */
[----:B------:R-:W2:Y:S04]  /*0290*/  LDG.E.64 R12, desc[UR6][R8.64+-0x10] ;  /* 0xfffff006080c7981 */ /* 0x000ea8000c1e1b00 */
[----:B------:R-:W2:Y:S01]  /*02a0*/  LDG.E.64 R14, desc[UR6][R26.64] ;  /* 0x000000061a0e7981 */ /* 0x000ea2000c1e1b00 */
[----:B------:R-:W-:Y:S01]  /*02b0*/  IMAD.WIDE R20, R6, 0x8, R26 ;  /* 0x0000000806147825 */ /* 0x000fe200078e021a */
[----:B---3--:R-:W-:-:S02]  /*02c0*/  DFMA R16, R10, R16, R18 ;  /* 0x000000100a10722b */ /* 0x008fc40000000012 */
[----:B------:R-:W3:Y:S04]  /*02d0*/  LDG.E.64 R18, desc[UR6][R8.64+-0x8] ;  /* 0xfffff80608127981 */ /* 0x000ee8000c1e1b00 */
        /* <DEDUP_REMOVED lines=9> */
[----:B------:R-:W-:-:S03]  /*0370*/  IMAD.WIDE R26, R6, 0x8, R28 ;  /* 0x00000008061a7825 */ /* 0x000fc600078e021c */
[----:B------:R-:W4:Y:S01]  /*0380*/  LDG.E.64 R22, desc[UR6][R8.64+0x18] ;  /* 0x0000180608167981 */ /* 0x000f22000c1e1b00 */
[----:B------:R-:W-:-:S06]  /*0390*/  IMAD.WIDE R20, R6, 0x8, R26 ;  /* 0x0000000806147825 */ /* 0x000fcc00078e021a */
[----:B------:R-:W4:Y:S01]  /*03a0*/  LDG.E.64 R20, desc[UR6][R20.64] ;  /* 0x0000000614147981 */ /* 0x000f22000c1e1b00 */
[----:B--2---:R-:W-:-:S03]  /*03b0*/  DFMA R14, R16, R14, R18 ;  /* 0x0000000e100e722b */ /* 0x004fc60000000012 */
[----:B------:R-:W2:Y:S04]  /*03c0*/  LDG.E.64 R16, desc[UR6][R8.64+0x10] ;  /* 0x0000100608107981 */ /* 0x000ea8000c1e1b00 */
[----:B------:R-:W2:Y:S01]  /*03d0*/  LDG.E.64 R18, desc[UR6][R26.64] ;  /* 0x000000061a127981 */ /* 0x000ea2000c1e1b00 */
[----:B------:R-:W-:Y:S01]  /*03e0*/  IADD3 R24, PT, PT, R24, 0x8, RZ ;  /* 0x0000000818187810 */ /* 0x000fe20007ffe0ff */
[----:B---3--:R-:W-:-:S03]  /*03f0*/  DFMA R10, R12, R10, R14 ;  /* 0x0000000a0c0a722b */ /* 0x008fc6000000000e */
[----:B------:R-:W-:Y:S02]  /*0400*/  ISETP.NE.AND P1, PT, R24, RZ, PT ;  /* 0x000000ff1800720c */ /* 0x000fe40003f25270 */
[----:B------:R-:W-:-:S03]  /*0410*/  LEA R25, R6, R25, 0x3 ;  /* 0x0000001906197211 */ /* 0x000fc600078e18ff */
[----:B--2---:R-:W-:Y:S01]  /*0420*/  DFMA R18, R18, R16, R10 ;  /* 0x000000101212722b */ /* 0x004fe2000000000a */
[----:B------:R-:W-:-:S07]  /*0430*/  IADD3 R10, P2, PT, R8, 0x40, RZ ;  /* 0x00000040080a7810 */ /* 0x000fce0007f5e0ff */
[----:B----4-:R-:W-:Y:S01]  /*0440*/  DFMA R18, R20, R22, R18 ;  /* 0x000000161412722b */ /* 0x010fe20000000012 */
[----:B------:R-:W-:Y:S01]  /*0450*/  IMAD.X R11, RZ, RZ, R9, P2 ;  /* 0x000000ffff0b7224 */ /* 0x000fe200010e0609 */
[----:B------:R-:W-:Y:S09]  /*0460*/  @P1 BRA `(.L_x_2) ;  /* 0xfffffffc005c1947 */ /* 0x000ff2000383ffff */
.L_x_1:
[----:B------:R-:W-:Y:S05]  /*0470*/  @!P0 BRA `(.L_x_0) ;  /* 0x0000000000fc8947 */ /* 0x000fea0003800000 */
[----:B------:R-:W-:Y:S02]  /*0480*/  ISETP.GE.U32.AND P1, PT, R2, 0x4, PT ;  /* 0x000000040200780c */ /* 0x000fe40003f26070 */
[----:B------:R-:W-:-:S04]  /*0490*/  LOP3.LUT R26, R0, 0x3, RZ, 0xc0, !PT ;  /* 0x00000003001a7812 */ /* 0x000fc800078ec0ff */
[----:B------:R-:W-:-:S07]  /*04a0*/  ISETP.NE.AND P0, PT, R26, RZ, PT ;  /* 0x000000ff1a00720c */ /* 0x000fce0003f05270 */
[----:B------:R-:W-:Y:S06]  /*04b0*/  @!P1 BRA `(.L_x_3) ;  /* 0x00000000006c9947 */ /* 0x000fec0003800000 */
[----:B------:R-:W0:Y:S01]  /*04c0*/  LDC.64 R22, c[0x0][0x388] ;  /* 0x0000e200ff167b82 */ /* 0x000e220000000a00 */
[C---:B------:R-:W-:Y:S01]  /*04d0*/  IMAD.IADD R11, R4.reuse, 0x1, R5 ;  /* 0x00000001040b7824 */ /* 0x040fe200078e0205 */
[----:B------:R-:W-:Y:S01]  /*04e0*/  IADD3 R2, P1, PT, R4, R5, RZ ;  /* 0x0000000504027210 */ /* 0x000fe20007f3e0ff */
[----:B------:R-:W-:-:S03]  /*04f0*/  IMAD R9, R5, R6, R3 ;  /* 0x0000000605097224 */ /* 0x000fc600078e0203 */
[----:B------:R-:W-:Y:S02]  /*0500*/  IADD3.X R8, PT, PT, RZ, RZ, RZ, P1, !PT ;  /* 0x000000ffff087210 */ /* 0x000fe40000ffe4ff */
[----:B------:R-:W1:Y:S08]  /*0510*/  LDC.64 R12, c[0x0][0x380] ;  /* 0x0000e000ff0c7b82 */ /* 0x000e700000000a00 */
[----:B------:R-:W2:Y:S01]  /*0520*/  LDC.64 R28, c[0x0][0x388] ;  /* 0x0000e200ff1c7b82 */ /* 0x000ea20000000a00 */
[----:B0-----:R-:W-:-:S06]  /*0530*/  IMAD.WIDE.U32 R22, R11, 0x8, R22 ;  /* 0x000000080b167825 */ /* 0x001fcc00078e0016 */
[----:B------:R-:W3:Y:S01]  /*0540*/  LDG.E.64 R22, desc[UR6][R22.64] ;  /* 0x0000000616167981 */ /* 0x000ee2000c1e1b00 */
[----:B-1----:R-:W-:-:S05]  /*0550*/  IMAD.WIDE R12, R9, 0x8, R12 ;  /* 0x00000008090c7825 */ /* 0x002fca00078e020c */
[----:B------:R-:W3:Y:S01]  /*0560*/  LDG.E.64 R20, desc[UR6][R12.64] ;  /* 0x000000060c147981 */ /* 0x000ee2000c1e1b00 */
[----:B--2---:R-:W-:Y:S01]  /*0570*/  LEA R28, P1, R2, R28, 0x3 ;  /* 0x0000001c021c7211 */ /* 0x004fe200078218ff */
[----:B------:R-:W-:-:S03]  /*0580*/  IMAD.WIDE R10, R6, 0x8, R12 ;  /* 0x00000008060a7825 */ /* 0x000fc600078e020c */
[----:B------:R-:W-:Y:S02]  /*0590*/  LEA.HI.X R29, R2, R29, R8, 0x3, P1 ;  /* 0x0000001d021d7211 */ /* 0x000fe400008f1c08 */
[----:B------:R-:W2:Y:S01]  /*05a0*/  LDG.E.64 R14, desc[UR6][R10.64] ;  /* 0x000000060a0e7981 */ /* 0x000ea2000c1e1b00 */
[----:B------:R-:W-:-:S03]  /*05b0*/  IMAD.WIDE R8, R6, 0x8, R10 ;  /* 0x0000000806087825 */ /* 0x000fc600078e020a */
[----:B------:R-:W2:Y:S04]  /*05c0*/  LDG.E.64 R16, desc[UR6][R28.64+0x8] ;  /* 0x000008061c107981 */ /* 0x000ea8000c1e1b00 */
[----:B------:R-:W4:Y:S01]  /*05d0*/  LDG.E.64 R12, desc[UR6][R28.64+0x10] ;  /* 0x000010061c0c7981 */ /* 0x000f22000c1e1b00 */
[----:B------:R-:W-:-:S03]  /*05e0*/  IMAD.WIDE R24, R6, 0x8, R8 ;  /* 0x0000000806187825 */ /* 0x000fc600078e0208 */
[----:B------:R-:W4:Y:S04]  /*05f0*/  LDG.E.64 R10, desc[UR6][R8.64] ;  /* 0x00000006080a7981 */ /* 0x000f28000c1e1b00 */
[----:B------:R-:W5:Y:S04]  /*0600*/  LDG.E.64 R24, desc[UR6][R24.64] ;  /* 0x0000000618187981 */ /* 0x000f68000c1e1b00 */
[----:B------:R-:W5:Y:S01]  /*0610*/  LDG.E.64 R8, desc[UR6][R28.64+0x18] ;  /* 0x000018061c087981 */ /* 0x000f62000c1e1b00 */
[----:B------:R-:W-:Y:S01]  /*0620*/  VIADD R5, R5, 0x4 ;  /* 0x0000000405057836 */ /* 0x000fe20000000000 */
[----:B---3--:R-:W-:-:S08]  /*0630*/  DFMA R20, R20, R22, R18 ;  /* 0x000000161414722b */ /* 0x008fd00000000012 */
[----:B--2---:R-:W-:-:S08]  /*0640*/  DFMA R14, R14, R16, R20 ;  /* 0x000000100e0e722b */ /* 0x004fd00000000014 */
[----:B----4-:R-:W-:-:S08]  /*0650*/  DFMA R12, R10, R12, R14 ;  /* 0x0000000c0a0c722b */ /* 0x010fd0000000000e */
[----:B-----5:R-:W-:-:S11]  /*0660*/  DFMA R18, R24, R8, R12 ;  /* 0x000000081812722b */ /* 0x020fd6000000000c */
.L_x_3:
[----:B------:R-:W-:Y:S05]  /*0670*/  @!P0 BRA `(.L_x_0) ;  /* 0x00000000007c8947 */ /* 0x000fea0003800000 */
[----:B------:R-:W-:Y:S01]  /*0680*/  ISETP.NE.AND P1, PT, R26, 0x1, PT ;  /* 0x000000011a00780c */ /* 0x000fe20003f25270 */
[----:B------:R-:W0:Y:S01]  /*0690*/  LDC.64 R10, c[0x0][0x388] ;  /* 0x0000e200ff0a7b82 */ /* 0x000e220000000a00 */
[----:B------:R-:W-:-:S04]  /*06a0*/  LOP3.LUT R0, R0, 0x1, RZ, 0xc0, !PT ;  /* 0x0000000100007812 */ /* 0x000fc800078ec0ff */
[----:B------:R-:W-:-:S03]  /*06b0*/  ISETP.NE.U32.AND P0, PT, R0, 0x1, PT ;  /* 0x000000010000780c */ /* 0x000fc60003f05070 */
[----:B------:R-:W1:Y:S04]  /*06c0*/  LDC.64 R20, c[0x0][0x380] ;  /* 0x0000e000ff147b82 */ /* 0x000e680000000a00 */
[CC--:B------:R-:W-:Y:S01]  /*06d0*/  @P1 IADD3 R23, PT, PT, R4.reuse, R5.reuse, RZ ;  /* 0x0000000504171210 */ /* 0x0c0fe20007ffe0ff */
[C---:B------:R-:W-:Y:S01]  /*06e0*/  @P1 IMAD R13, R5.reuse, R6, R3 ;  /* 0x00000006050d1224 */ /* 0x040fe200078e0203 */
[----:B------:R-:W-:Y:S01]  /*06f0*/  @P1 IADD3 R0, P2, PT, R4, R5, RZ ;  /* 0x0000000504001210 */ /* 0x000fe20007f5e0ff */
[----:B------:R-:W-:Y:S01]  /*0700*/  @P1 VIADD R5, R5, 0x2 ;  /* 0x0000000205051836 */ /* 0x000fe20000000000 */
[----:B------:R-:W2:Y:S02]  /*0710*/  @P1 LDC.64 R16, c[0x0][0x388] ;  /* 0x0000e200ff101b82 */ /* 0x000ea40000000a00 */
[----:B------:R-:W-:-:S06]  /*0720*/  @P1 IADD3.X R2, PT, PT, RZ, RZ, RZ, P2, !PT ;  /* 0x000000ffff021210 */ /* 0x000fcc00017fe4ff */
[----:B------:R-:W3:Y:S01]  /*0730*/  LDC.64 R14, c[0x0][0x380] ;  /* 0x0000e000ff0e7b82 */ /* 0x000ee20000000a00 */
[----:B0-----:R-:W-:-:S07]  /*0740*/  @P1 IMAD.WIDE.U32 R10, R23, 0x8, R10 ;  /* 0x00000008170a1825 */ /* 0x001fce00078e000a */
[----:B------:R-:W0:Y:S01]  /*0750*/  LDC.64 R8, c[0x0][0x388] ;  /* 0x0000e200ff087b82 */ /* 0x000e220000000a00 */
[----:B-1----:R-:W-:Y:S01]  /*0760*/  @P1 IMAD.WIDE R20, R13, 0x8, R20 ;  /* 0x000000080d141825 */ /* 0x002fe200078e0214 */
[----:B------:R-:W4:Y:S04]  /*0770*/  @P1 LDG.E.64 R10, desc[UR6][R10.64] ;  /* 0x000000060a0a1981 */ /* 0x000f28000c1e1b00 */
[----:B------:R-:W4:Y:S01]  /*0780*/  @P1 LDG.E.64 R12, desc[UR6][R20.64] ;  /* 0x00000006140c1981 */ /* 0x000f22000c1e1b00 */
[----:B--2---:R-:W-:Y:S01]  /*0790*/  @P1 LEA R16, P2, R0, R16, 0x3 ;  /* 0x0000001000101211 */ /* 0x004fe200078418ff */
[----:B------:R-:W-:-:S03]  /*07a0*/  @P1 IMAD.WIDE R22, R6, 0x8, R20 ;  /* 0x0000000806161825 */ /* 0x000fc600078e0214 */
[----:B------:R-:W-:Y:S01]  /*07b0*/  @P1 LEA.HI.X R17, R0, R17, R2, 0x3, P2 ;  /* 0x0000001100111211 */ /* 0x000fe200010f1c02 */
[----:B------:R-:W-:Y:S01]  /*07c0*/  @!P0 IMAD R25, R5, R6, R3 ;  /* 0x0000000605198224 */ /* 0x000fe200078e0203 */
[----:B------:R-:W-:Y:S02]  /*07d0*/  @!P0 IADD3 R27, PT, PT, R4, R5, RZ ;  /* 0x00000005041b8210 */ /* 0x000fe40007ffe0ff */
[----:B------:R-:W2:Y:S01]  /*07e0*/  @P1 LDG.E.64 R4, desc[UR6][R22.64] ;  /* 0x0000000616041981 */ /* 0x000ea2000c1e1b00 */
[----:B---3--:R-:W-:-:S03]  /*07f0*/  @!P0 IMAD.WIDE R14, R25, 0x8, R14 ;  /* 0x00000008190e8825 */ /* 0x008fc600078e020e */
[----:B------:R-:W2:Y:S01]  /*0800*/  @P1 LDG.E.64 R16, desc[UR6][R16.64+0x8] ;  /* 0x0000080610101981 */ /* 0x000ea2000c1e1b00 */
[----:B0-----:R-:W-:-:S03]  /*0810*/  @!P0 IMAD.WIDE.U32 R8, R27, 0x8, R8 ;  /* 0x000000081b088825 */ /* 0x001fc600078e0008 */
[----:B------:R-:W3:Y:S04]  /*0820*/  @!P0 LDG.E.64 R14, desc[UR6][R14.64] ;  /* 0x000000060e0e8981 */ /* 0x000ee8000c1e1b00 */
[----:B------:R-:W3:Y:S01]  /*0830*/  @!P0 LDG.E.64 R8, desc[UR6][R8.64] ;  /* 0x0000000608088981 */ /* 0x000ee2000c1e1b00 */
[----:B----4-:R-:W-:-:S08]  /*0840*/  @P1 DFMA R10, R12, R10, R18 ;  /* 0x0000000a0c0a122b */ /* 0x010fd00000000012 */
[----:B--2---:R-:W-:-:S08]  /*0850*/  @P1 DFMA R18, R4, R16, R10 ;  /* 0x000000100412122b */ /* 0x004fd0000000000a */
[----:B---3--:R-:W-:-:S11]  /*0860*/  @!P0 DFMA R18, R14, R8, R18 ;  /* 0x000000080e12822b */ /* 0x008fd60000000012 */
.L_x_0:
[----:B------:R-:W0:Y:S01]  /*0870*/  LDC.64 R4, c[0x0][0x390] ;  /* 0x0000e400ff047b82 */ /* 0x000e220000000a00 */
[----:B------:R-:W-:-:S04]  /*0880*/  IMAD R3, R3, R7, UR4 ;  /* 0x0000000403037e24 */ /* 0x000fc8000f8e0207 */
[----:B0-----:R-:W-:-:S05]  /*0890*/  IMAD.WIDE R2, R3, 0x8, R4 ;  /* 0x0000000803027825 */ /* 0x001fca00078e0204 */
[----:B------:R-:W-:Y:S01]  /*08a0*/  STG.E.64 desc[UR6][R2.64], R18 ;  /* 0x0000001202007986 */ /* 0x000fe2000c101b06 */
[----:B------:R-:W-:Y:S05]  /*08b0*/  EXIT ;  /* 0x000000000000794d */ /* 0x000fea0003800000 */
.L_x_4:
[----:B------:R-:W-:-:S00]  /*08c0*/  BRA `(.L_x_4) ;  /* 0xfffffffc00fc7947 */ /* 0x000fc0000383ffff */
[----:B------:R-:W-:-:S00]  /*08d0*/  NOP ;  /* 0x0000000000007918 */ /* 0x000fc00000000000 */
        /* <DEDUP_REMOVED lines=10> */
.L_x_5:


//--------------------- .nv.shared.reserved.0     --------------------------
	.section	.nv.shared.reserved.0,"aw",@nobits
	.weak		__nv_reservedSMEM_offset_0_alias
	.size		__nv_reservedSMEM_offset_0_alias, 0, 64
	.other		__nv_reservedSMEM_offset_0_alias,@"STO_CUDA_RESERVED_SHARED STV_DEFAULT"
__nv_reservedSMEM_offset_0_alias:
	.zero		0
	.zero		64


//--------------------- .nv.constant0._Z16atbt_kernel_slimPKdS0_Pdiii --------------------------
	.section	.nv.constant0._Z16atbt_kernel_slimPKdS0_Pdiii,"a",@progbits
	.sectionflags	@""
	.align	4
.nv.constant0._Z16atbt_kernel_slimPKdS0_Pdiii:
	.zero		932


//--------------------- SYMBOLS --------------------------

	.type		.nv.reservedSmem.offset0,@object
	.size		.nv.reservedSmem.offset0,0x4
